//
// Generated by NVIDIA NVVM Compiler
//
// Compiler Build ID: CL-36424714
// Cuda compilation tools, release 13.0, V13.0.88
// Based on NVVM 20.0.0
//

.version 9.0
.target sm_100
.address_size 64

	// .globl	enforceLU

.visible .entry enforceLU(
	.param .u64 .ptr .align 1 enforceLU_param_0,
	.param .u32 enforceLU_param_1
)
{
	.reg .pred 	%p<3>;
	.reg .b32 	%r<5>;
	.reg .b64 	%rd<5>;
	.reg .b64 	%fd<2>;

	ld.param.u64 	%rd1, [enforceLU_param_0];
	ld.param.u32 	%r3, [enforceLU_param_1];
	mov.u32 	%r1, %tid.x;
	mov.u32 	%r2, %ctaid.x;
	setp.gt.u32 	%p1, %r1, %r2;
	@%p1 bra 	$L__BB0_2;
	cvta.to.global.u64 	%rd2, %rd1;
	setp.eq.s32 	%p2, %r1, %r2;
	selp.f64 	%fd1, 0d3FF0000000000000, 0d0000000000000000, %p2;
	mad.lo.s32 	%r4, %r3, %r2, %r1;
	mul.wide.s32 	%rd3, %r4, 8;
	add.s64 	%rd4, %rd2, %rd3;
	st.global.f64 	[%rd4], %fd1;
$L__BB0_2:
	ret;

}
	// .globl	zerosU
.visible .entry zerosU(
	.param .u32 zerosU_param_0,
	.param .u32 zerosU_param_1,
	.param .u64 .ptr .align 1 zerosU_param_2,
	.param .u32 zerosU_param_3,
	.param .u32 zerosU_param_4
)
{
	.reg .pred 	%p<8>;
	.reg .b32 	%r<17>;
	.reg .b64 	%rd<9>;

	ld.param.u32 	%r5, [zerosU_param_0];
	ld.param.u32 	%r6, [zerosU_param_1];
	ld.param.u64 	%rd2, [zerosU_param_2];
	ld.param.u32 	%r3, [zerosU_param_3];
	ld.param.u32 	%r4, [zerosU_param_4];
	cvta.to.global.u64 	%rd1, %rd2;
	mov.u32 	%r8, %ctaid.x;
	mov.u32 	%r9, %ntid.x;
	mov.u32 	%r10, %tid.x;
	mad.lo.s32 	%r1, %r8, %r9, %r10;
	mov.u32 	%r11, %ctaid.y;
	mov.u32 	%r12, %ntid.y;
	mov.u32 	%r13, %tid.y;
	mad.lo.s32 	%r14, %r11, %r12, %r13;
	setp.ge.s32 	%p1, %r1, %r5;
	setp.ge.s32 	%p2, %r14, %r6;
	or.pred  	%p3, %p1, %p2;
	@%p3 bra 	$L__BB1_5;
	setp.ge.s32 	%p4, %r1, %r14;
	@%p4 bra 	$L__BB1_3;
	mad.lo.s32 	%r16, %r3, %r14, %r1;
	mul.wide.s32 	%rd6, %r16, 8;
	add.s64 	%rd7, %rd1, %rd6;
	mov.b64 	%rd8, 0;
	st.global.u64 	[%rd7], %rd8;
	bra.uni 	$L__BB1_5;
$L__BB1_3:
	setp.ne.s32 	%p5, %r1, %r14;
	setp.eq.s32 	%p6, %r4, 0;
	or.pred  	%p7, %p5, %p6;
	@%p7 bra 	$L__BB1_5;
	mad.lo.s32 	%r15, %r3, %r1, %r1;
	mul.wide.s32 	%rd3, %r15, 8;
	add.s64 	%rd4, %rd1, %rd3;
	mov.b64 	%rd5, 0;
	st.global.u64 	[%rd4], %rd5;
$L__BB1_5:
	ret;

}
	// .globl	zerosL
.visible .entry zerosL(
	.param .u32 zerosL_param_0,
	.param .u32 zerosL_param_1,
	.param .u64 .ptr .align 1 zerosL_param_2,
	.param .u32 zerosL_param_3,
	.param .u32 zerosL_param_4
)
{
	.reg .pred 	%p<8>;
	.reg .b32 	%r<17>;
	.reg .b64 	%rd<9>;

	ld.param.u32 	%r5, [zerosL_param_0];
	ld.param.u32 	%r6, [zerosL_param_1];
	ld.param.u64 	%rd2, [zerosL_param_2];
	ld.param.u32 	%r3, [zerosL_param_3];
	ld.param.u32 	%r4, [zerosL_param_4];
	cvta.to.global.u64 	%rd1, %rd2;
	mov.u32 	%r8, %ctaid.x;
	mov.u32 	%r9, %ntid.x;
	mov.u32 	%r10, %tid.x;
	mad.lo.s32 	%r1, %r8, %r9, %r10;
	mov.u32 	%r11, %ctaid.y;
	mov.u32 	%r12, %ntid.y;
	mov.u32 	%r13, %tid.y;
	mad.lo.s32 	%r14, %r11, %r12, %r13;
	setp.ge.s32 	%p1, %r1, %r5;
	setp.ge.s32 	%p2, %r14, %r6;
	or.pred  	%p3, %p1, %p2;
	@%p3 bra 	$L__BB2_5;
	setp.le.s32 	%p4, %r1, %r14;
	@%p4 bra 	$L__BB2_3;
	mad.lo.s32 	%r16, %r3, %r14, %r1;
	mul.wide.s32 	%rd6, %r16, 8;
	add.s64 	%rd7, %rd1, %rd6;
	mov.b64 	%rd8, 0;
	st.global.u64 	[%rd7], %rd8;
	bra.uni 	$L__BB2_5;
$L__BB2_3:
	setp.ne.s32 	%p5, %r1, %r14;
	setp.eq.s32 	%p6, %r4, 0;
	or.pred  	%p7, %p5, %p6;
	@%p7 bra 	$L__BB2_5;
	mad.lo.s32 	%r15, %r3, %r1, %r1;
	mul.wide.s32 	%rd3, %r15, 8;
	add.s64 	%rd4, %rd1, %rd3;
	mov.b64 	%rd5, 0;
	st.global.u64 	[%rd4], %rd5;
$L__BB2_5:
	ret;

}


// ===== COMPILED SASS (sm_100) =====

	.target	sm_100

	.elftype	@"ET_EXEC"


//--------------------- .note.nv.tkinfo           --------------------------
	.section	.note.nv.tkinfo,"",@"SHT_NOTE"
	.sectionflags	@"SHF_NOTE_NV_TKINFO"
	.tkinfo
        /*0018*/ 	.word	0x00000002
        /*0030*/ 	.string	""
        /*0030*/ 	.string	"ptxas"
        /*0030*/ 	.string	"Cuda compilation tools, release 13.0, V13.0.88"
        /*0030*/ 	.string	"Build cuda_13.0.r13.0/compiler.36424714_0"
        /*0030*/ 	.string	"-arch sm_100 -m 64 "



//--------------------- .note.nv.cuinfo           --------------------------
	.section	.note.nv.cuinfo,"",@"SHT_NOTE"
	.sectionflags	@"SHF_NOTE_NV_CUINFO"
        /*0018*/ 	.short	0x0002
        /*001a*/ 	.short	0x0064
        /*001c*/ 	.short	0x0082
	.zero		2


//--------------------- .nv.info                  --------------------------
	.section	.nv.info,"",@"SHT_CUDA_INFO"
	.align	4


	//----- nvinfo : EIATTR_REGCOUNT
	.align		4
        /*0000*/ 	.byte	0x04, 0x2f
        /*0002*/ 	.short	(.L_1 - .L_0)
	.align		4
.L_0:
        /*0004*/ 	.word	index@(enforceLU)
        /*0008*/ 	.word	0x0000000a


	//----- nvinfo : EIATTR_FRAME_SIZE
	.align		4
.L_1:
        /*000c*/ 	.byte	0x04, 0x11
        /*000e*/ 	.short	(.L_3 - .L_2)
	.align		4
.L_2:
        /*0010*/ 	.word	index@(enforceLU)
        /*0014*/ 	.word	0x00000000


	//----- nvinfo : EIATTR_REGCOUNT
	.align		4
.L_3:
        /*0018*/ 	.byte	0x04, 0x2f
        /*001a*/ 	.short	(.L_5 - .L_4)
	.align		4
.L_4:
        /*001c*/ 	.word	index@(zerosU)
        /*0020*/ 	.word	0x0000000a


	//----- nvinfo : EIATTR_FRAME_SIZE
	.align		4
.L_5:
        /*0024*/ 	.byte	0x04, 0x11
        /*0026*/ 	.short	(.L_7 - .L_6)
	.align		4
.L_6:
        /*0028*/ 	.word	index@(zerosU)
        /*002c*/ 	.word	0x00000000


	//----- nvinfo : EIATTR_REGCOUNT
	.align		4
.L_7:
        /*0030*/ 	.byte	0x04, 0x2f
        /*0032*/ 	.short	(.L_9 - .L_8)
	.align		4
.L_8:
        /*0034*/ 	.word	index@(zerosL)
        /*0038*/ 	.word	0x0000000a


	//----- nvinfo : EIATTR_FRAME_SIZE
	.align		4
.L_9:
        /*003c*/ 	.byte	0x04, 0x11
        /*003e*/ 	.short	(.L_11 - .L_10)
	.align		4
.L_10:
        /*0040*/ 	.word	index@(zerosL)
        /*0044*/ 	.word	0x00000000


	//----- nvinfo : EIATTR_MIN_STACK_SIZE
	.align		4
.L_11:
        /*0048*/ 	.byte	0x04, 0x12
        /*004a*/ 	.short	(.L_13 - .L_12)
	.align		4
.L_12:
        /*004c*/ 	.word	index@(zerosL)
        /*0050*/ 	.word	0x00000000


	//----- nvinfo : EIATTR_MIN_STACK_SIZE
	.align		4
.L_13:
        /*0054*/ 	.byte	0x04, 0x12
        /*0056*/ 	.short	(.L_15 - .L_14)
	.align		4
.L_14:
        /*0058*/ 	.word	index@(zerosU)
        /*005c*/ 	.word	0x00000000


	//----- nvinfo : EIATTR_MIN_STACK_SIZE
	.align		4
.L_15:
        /*0060*/ 	.byte	0x04, 0x12
        /*0062*/ 	.short	(.L_17 - .L_16)
	.align		4
.L_16:
        /*0064*/ 	.word	index@(enforceLU)
        /*0068*/ 	.word	0x00000000
.L_17:


//--------------------- .nv.compat                --------------------------
	.section	.nv.compat,"",@"SHT_CUDA_COMPAT_INFO"
	.align	4
        /*0000*/ 	.byte	0x02, 0x09, 0x00, 0x00, 0x02, 0x02, 0x01, 0x00, 0x02, 0x05, 0x05, 0x00, 0x03, 0x07, 0x01, 0x01
        /*0010*/ 	.byte	0x02, 0x03, 0x00, 0x00, 0x02, 0x06, 0x01, 0x00, 0x04, 0x0b, 0x08, 0x00, 0x09, 0x00, 0x00, 0x00
        /*0020*/ 	.byte	0x00, 0x00, 0x00, 0x00


//--------------------- .nv.info.zerosL           --------------------------
	.section	.nv.info.zerosL,"",@"SHT_CUDA_INFO"
	.sectionflags	@""
	.align	4


	//----- nvinfo : EIATTR_CUDA_API_VERSION
	.align		4
        /*0000*/ 	.byte	0x04, 0x37
        /*0002*/ 	.short	(.L_19 - .L_18)
.L_18:
        /*0004*/ 	.word	0x00000082


	//----- nvinfo : EIATTR_KPARAM_INFO
	.align		4
.L_19:
        /*0008*/ 	.byte	0x04, 0x17
        /*000a*/ 	.short	(.L_21 - .L_20)
.L_20:
        /*000c*/ 	.word	0x00000000
        /*0010*/ 	.short	0x0004
        /*0012*/ 	.short	0x0014
        /*0014*/ 	.byte	0x00, 0xf0, 0x11, 0x00


	//----- nvinfo : EIATTR_KPARAM_INFO
	.align		4
.L_21:
        /*0018*/ 	.byte	0x04, 0x17
        /*001a*/ 	.short	(.L_23 - .L_22)
.L_22:
        /*001c*/ 	.word	0x00000000
        /*0020*/ 	.short	0x0003
        /*0022*/ 	.short	0x0010
        /*0024*/ 	.byte	0x00, 0xf0, 0x11, 0x00


	//----- nvinfo : EIATTR_KPARAM_INFO
	.align		4
.L_23:
        /*0028*/ 	.byte	0x04, 0x17
        /*002a*/ 	.short	(.L_25 - .L_24)
.L_24:
        /*002c*/ 	.word	0x00000000
        /*0030*/ 	.short	0x0002
        /*0032*/ 	.short	0x0008
        /*0034*/ 	.byte	0x00, 0xf5, 0x21, 0x00


	//----- nvinfo : EIATTR_KPARAM_INFO
	.align		4
.L_25:
        /*0038*/ 	.byte	0x04, 0x17
        /*003a*/ 	.short	(.L_27 - .L_26)
.L_26:
        /*003c*/ 	.word	0x00000000
        /*0040*/ 	.short	0x0001
        /*0042*/ 	.short	0x0004
        /*0044*/ 	.byte	0x00, 0xf0, 0x11, 0x00


	//----- nvinfo : EIATTR_KPARAM_INFO
	.align		4
.L_27:
        /*0048*/ 	.byte	0x04, 0x17
        /*004a*/ 	.short	(.L_29 - .L_28)
.L_28:
        /*004c*/ 	.word	0x00000000
        /*0050*/ 	.short	0x0000
        /*0052*/ 	.short	0x0000
        /*0054*/ 	.byte	0x00, 0xf0, 0x11, 0x00


	//----- nvinfo : EIATTR_SPARSE_MMA_MASK
	.align		4
.L_29:
        /*0058*/ 	.byte	0x03, 0x50
        /*005a*/ 	.short	0x0000


	//----- nvinfo : EIATTR_MAXREG_COUNT
	.align		4
        /*005c*/ 	.byte	0x03, 0x1b
        /*005e*/ 	.short	0x00ff


	//----- nvinfo : EIATTR_MERCURY_ISA_VERSION
	.align		4
        /*0060*/ 	.byte	0x03, 0x5f
        /*0062*/ 	.short	0x0101


	//----- nvinfo : EIATTR_VRC_CTA_INIT_COUNT
	.align		4
        /*0064*/ 	.byte	0x02, 0x4a
	.zero		1
	.zero		1


	//----- nvinfo : EIATTR_EXIT_INSTR_OFFSETS
	.align		4
        /*0068*/ 	.byte	0x04, 0x1c
        /*006a*/ 	.short	(.L_31 - .L_30)


	//   ....[0]....
.L_30:
        /*006c*/ 	.word	0x000000c0


	//   ....[1]....
        /*0070*/ 	.word	0x00000140


	//   ....[2]....
        /*0074*/ 	.word	0x00000180


	//   ....[3]....
        /*0078*/ 	.word	0x000001e0


	//----- nvinfo : EIATTR_CBANK_PARAM_SIZE
	.align		4
.L_31:
        /*007c*/ 	.byte	0x03, 0x19
        /*007e*/ 	.short	0x0018


	//----- nvinfo : EIATTR_PARAM_CBANK
	.align		4
        /*0080*/ 	.byte	0x04, 0x0a
        /*0082*/ 	.short	(.L_33 - .L_32)
	.align		4
.L_32:
        /*0084*/ 	.word	index@(.nv.constant0.zerosL)
        /*0088*/ 	.short	0x0380
        /*008a*/ 	.short	0x0018


	//----- nvinfo : EIATTR_SW_WAR
	.align		4
.L_33:
        /*008c*/ 	.byte	0x04, 0x36
        /*008e*/ 	.short	(.L_35 - .L_34)
.L_34:
        /*0090*/ 	.word	0x00000008
.L_35:


//--------------------- .nv.info.zerosU           --------------------------
	.section	.nv.info.zerosU,"",@"SHT_CUDA_INFO"
	.sectionflags	@""
	.align	4


	//----- nvinfo : EIATTR_CUDA_API_VERSION
	.align		4
        /*0000*/ 	.byte	0x04, 0x37
        /*0002*/ 	.short	(.L_37 - .L_36)
.L_36:
        /*0004*/ 	.word	0x00000082


	//----- nvinfo : EIATTR_KPARAM_INFO
	.align		4
.L_37:
        /*0008*/ 	.byte	0x04, 0x17
        /*000a*/ 	.short	(.L_39 - .L_38)
.L_38:
        /*000c*/ 	.word	0x00000000
        /*0010*/ 	.short	0x0004
        /*0012*/ 	.short	0x0014
        /*0014*/ 	.byte	0x00, 0xf0, 0x11, 0x00


	//----- nvinfo : EIATTR_KPARAM_INFO
	.align		4
.L_39:
        /*0018*/ 	.byte	0x04, 0x17
        /*001a*/ 	.short	(.L_41 - .L_40)
.L_40:
        /*001c*/ 	.word	0x00000000
        /*0020*/ 	.short	0x0003
        /*0022*/ 	.short	0x0010
        /*0024*/ 	.byte	0x00, 0xf0, 0x11, 0x00


	//----- nvinfo : EIATTR_KPARAM_INFO
	.align		4
.L_41:
        /*0028*/ 	.byte	0x04, 0x17
        /*002a*/ 	.short	(.L_43 - .L_42)
.L_42:
        /*002c*/ 	.word	0x00000000
        /*0030*/ 	.short	0x0002
        /*0032*/ 	.short	0x0008
        /*0034*/ 	.byte	0x00, 0xf5, 0x21, 0x00


	//----- nvinfo : EIATTR_KPARAM_INFO
	.align		4
.L_43:
        /*0038*/ 	.byte	0x04, 0x17
        /*003a*/ 	.short	(.L_45 - .L_44)
.L_44:
        /*003c*/ 	.word	0x00000000
        /*0040*/ 	.short	0x0001
        /*0042*/ 	.short	0x0004
        /*0044*/ 	.byte	0x00, 0xf0, 0x11, 0x00


	//----- nvinfo : EIATTR_KPARAM_INFO
	.align		4
.L_45:
        /*0048*/ 	.byte	0x04, 0x17
        /*004a*/ 	.short	(.L_47 - .L_46)
.L_46:
        /*004c*/ 	.word	0x00000000
        /*0050*/ 	.short	0x0000
        /*0052*/ 	.short	0x0000
        /*0054*/ 	.byte	0x00, 0xf0, 0x11, 0x00


	//----- nvinfo : EIATTR_SPARSE_MMA_MASK
	.align		4
.L_47:
        /*0058*/ 	.byte	0x03, 0x50
        /*005a*/ 	.short	0x0000


	//----- nvinfo : EIATTR_MAXREG_COUNT
	.align		4
        /*005c*/ 	.byte	0x03, 0x1b
        /*005e*/ 	.short	0x00ff


	//----- nvinfo : EIATTR_MERCURY_ISA_VERSION
	.align		4
        /*0060*/ 	.byte	0x03, 0x5f
        /*0062*/ 	.short	0x0101


	//----- nvinfo : EIATTR_VRC_CTA_INIT_COUNT
	.align		4
        /*0064*/ 	.byte	0x02, 0x4a
	.zero		1
	.zero		1


	//----- nvinfo : EIATTR_EXIT_INSTR_OFFSETS
	.align		4
        /*0068*/ 	.byte	0x04, 0x1c
        /*006a*/ 	.short	(.L_49 - .L_48)


	//   ....[0]....
.L_48:
        /*006c*/ 	.word	0x000000c0


	//   ....[1]....
        /*0070*/ 	.word	0x00000140


	//   ....[2]....
        /*0074*/ 	.word	0x00000180


	//   ....[3]....
        /*0078*/ 	.word	0x000001e0


	//----- nvinfo : EIATTR_CBANK_PARAM_SIZE
	.align		4
.L_49:
        /*007c*/ 	.byte	0x03, 0x19
        /*007e*/ 	.short	0x0018


	//----- nvinfo : EIATTR_PARAM_CBANK
	.align		4
        /*0080*/ 	.byte	0x04, 0x0a
        /*0082*/ 	.short	(.L_51 - .L_50)
	.align		4
.L_50:
        /*0084*/ 	.word	index@(.nv.constant0.zerosU)
        /*0088*/ 	.short	0x0380
        /*008a*/ 	.short	0x0018


	//----- nvinfo : EIATTR_SW_WAR
	.align		4
.L_51:
        /*008c*/ 	.byte	0x04, 0x36
        /*008e*/ 	.short	(.L_53 - .L_52)
.L_52:
        /*0090*/ 	.word	0x00000008
.L_53:


//--------------------- .nv.info.enforceLU        --------------------------
	.section	.nv.info.enforceLU,"",@"SHT_CUDA_INFO"
	.sectionflags	@""
	.align	4


	//----- nvinfo : EIATTR_CUDA_API_VERSION
	.align		4
        /*0000*/ 	.byte	0x04, 0x37
        /*0002*/ 	.short	(.L_55 - .L_54)
.L_54:
        /*0004*/ 	.word	0x00000082


	//----- nvinfo : EIATTR_KPARAM_INFO
	.align		4
.L_55:
        /*0008*/ 	.byte	0x04, 0x17
        /*000a*/ 	.short	(.L_57 - .L_56)
.L_56:
        /*000c*/ 	.word	0x00000000
        /*0010*/ 	.short	0x0001
        /*0012*/ 	.short	0x0008
        /*0014*/ 	.byte	0x00, 0xf0, 0x11, 0x00


	//----- nvinfo : EIATTR_KPARAM_INFO
	.align		4
.L_57:
        /*0018*/ 	.byte	0x04, 0x17
        /*001a*/ 	.short	(.L_59 - .L_58)
.L_58:
        /*001c*/ 	.word	0x00000000
        /*0020*/ 	.short	0x0000
        /*0022*/ 	.short	0x0000
        /*0024*/ 	.byte	0x00, 0xf5, 0x21, 0x00


	//----- nvinfo : EIATTR_SPARSE_MMA_MASK
	.align		4
.L_59:
        /*0028*/ 	.byte	0x03, 0x50
        /*002a*/ 	.short	0x0000


	//----- nvinfo : EIATTR_MAXREG_COUNT
	.align		4
        /*002c*/ 	.byte	0x03, 0x1b
        /*002e*/ 	.short	0x00ff


	//----- nvinfo : EIATTR_MERCURY_ISA_VERSION
	.align		4
        /*0030*/ 	.byte	0x03, 0x5f
        /*0032*/ 	.short	0x0101


	//----- nvinfo : EIATTR_VRC_CTA_INIT_COUNT
	.align		4
        /*0034*/ 	.byte	0x02, 0x4a
	.zero		1
	.zero		1


	//----- nvinfo : EIATTR_EXIT_INSTR_OFFSETS
	.align		4
        /*0038*/ 	.byte	0x04, 0x1c
        /*003a*/ 	.short	(.L_61 - .L_60)


	//   ....[0]....
.L_60:
        /*003c*/ 	.word	0x00000040


	//   ....[1]....
        /*0040*/ 	.word	0x000000e0


	//----- nvinfo : EIATTR_CBANK_PARAM_SIZE
	.align		4
.L_61:
        /*0044*/ 	.byte	0x03, 0x19
        /*0046*/ 	.short	0x000c


	//----- nvinfo : EIATTR_PARAM_CBANK
	.align		4
        /*0048*/ 	.byte	0x04, 0x0a
        /*004a*/ 	.short	(.L_63 - .L_62)
	.align		4
.L_62:
        /*004c*/ 	.word	index@(.nv.constant0.enforceLU)
        /*0050*/ 	.short	0x0380
        /*0052*/ 	.short	0x000c


	//----- nvinfo : EIATTR_SW_WAR
	.align		4
.L_63:
        /*0054*/ 	.byte	0x04, 0x36
        /*0056*/ 	.short	(.L_65 - .L_64)
.L_64:
        /*0058*/ 	.word	0x00000008
.L_65:


//--------------------- .nv.callgraph             --------------------------
	.section	.nv.callgraph,"",@"SHT_CUDA_CALLGRAPH"
	.align	4
	.sectionentsize	8
	.align		4
        /*0000*/ 	.word	0x00000000
	.align		4
        /*0004*/ 	.word	0xffffffff
	.align		4
        /*0008*/ 	.word	0x00000000
	.align		4
        /*000c*/ 	.word	0xfffffffe
	.align		4
        /*0010*/ 	.word	0x00000000
	.align		4
        /*0014*/ 	.word	0xfffffffd
	.align		4
        /*0018*/ 	.word	0x00000000
	.align		4
        /*001c*/ 	.word	0xfffffffc


//--------------------- .text.zerosL              --------------------------
	.section	.text.zerosL,"ax",@progbits
	.align	128
        .global         zerosL
        .type           zerosL,@function
        .size           zerosL,(.L_x_3 - zerosL)
        .other          zerosL,@"STO_CUDA_ENTRY STV_DEFAULT"
zerosL:
.text.zerosL:
[----:B------:R-:W-:Y:S01]  /*0000*/  LDC R1, c[0x0][0x37c] ;  /* 0x0000df00ff017b82 */ /* 0x000fe20000000800 */
[----:B------:R-:W0:Y:S07]  /*0010*/  S2R R2, SR_TID.Y ;  /* 0x0000000000027919 */ /* 0x000e2e0000002200 */
[----:B------:R-:W1:Y:S01]  /*0020*/  LDC R0, c[0x0][0x360] ;  /* 0x0000d800ff007b82 */ /* 0x000e620000000800 */
[----:B------:R-:W2:Y:S01]  /*0030*/  LDCU.64 UR6, c[0x0][0x380] ;  /* 0x00007000ff0677ac */ /* 0x000ea20008000a00 */
[----:B------:R-:W1:Y:S06]  /*0040*/  S2R R3, SR_TID.X ;  /* 0x0000000000037919 */ /* 0x000e6c0000002100 */
[----:B------:R-:W0:Y:S08]  /*0050*/  S2UR UR5, SR_CTAID.Y ;  /* 0x00000000000579c3 */ /* 0x000e300000002600 */
[----:B------:R-:W0:Y:S08]  /*0060*/  LDC R5, c[0x0][0x364] ;  /* 0x0000d900ff057b82 */ /* 0x000e300000000800 */
[----:B------:R-:W1:Y:S01]  /*0070*/  S2UR UR4, SR_CTAID.X ;  /* 0x00000000000479c3 */ /* 0x000e620000002500 */
[----:B0-----:R-:W-:-:S05]  /*0080*/  IMAD R5, R5, UR5, R2 ;  /* 0x0000000505057c24 */ /* 0x001fca000f8e0202 */
[----:B--2---:R-:W-:Y:S01]  /*0090*/  ISETP.GE.AND P0, PT, R5, UR7, PT ;  /* 0x0000000705007c0c */ /* 0x004fe2000bf06270 */
[----:B-1----:R-:W-:-:S05]  /*00a0*/  IMAD R0, R0, UR4, R3 ;  /* 0x0000000400007c24 */ /* 0x002fca000f8e0203 */
[----:B------:R-:W-:-:S13]  /*00b0*/  ISETP.GE.OR P0, PT, R0, UR6, P0 ;  /* 0x0000000600007c0c */ /* 0x000fda0008706670 */
[----:B------:R-:W-:Y:S05]  /*00c0*/  @P0 EXIT ;  /* 0x000000000000094d */ /* 0x000fea0003800000 */
[----:B------:R-:W-:Y:S01]  /*00d0*/  ISETP.GT.AND P0, PT, R0, R5, PT ;  /* 0x000000050000720c */ /* 0x000fe20003f04270 */
[----:B------:R-:W0:-:S12]  /*00e0*/  LDCU.64 UR4, c[0x0][0x358] ;  /* 0x00006b00ff0477ac */ /* 0x000e180008000a00 */
[----:B------:R-:W1:Y:S08]  /*00f0*/  @P0 LDC R7, c[0x0][0x390] ;  /* 0x0000e400ff070b82 */ /* 0x000e700000000800 */
[----:B------:R-:W2:Y:S01]  /*0100*/  @P0 LDC.64 R2, c[0x0][0x388] ;  /* 0x0000e200ff020b82 */ /* 0x000ea20000000a00 */
[----:B-1----:R-:W-:-:S04]  /*0110*/  @P0 IMAD R7, R5, R7, R0 ;  /* 0x0000000705070224 */ /* 0x002fc800078e0200 */
[----:B--2---:R-:W-:-:S05]  /*0120*/  @P0 IMAD.WIDE R2, R7, 0x8, R2 ;  /* 0x0000000807020825 */ /* 0x004fca00078e0202 */
[----:B0-----:R0:W-:Y:S01]  /*0130*/  @P0 STG.E.64 desc[UR4][R2.64], RZ ;  /* 0x000000ff02000986 */ /* 0x0011e2000c101b04 */
[----:B------:R-:W-:Y:S05]  /*0140*/  @P0 EXIT ;  /* 0x000000000000094d */ /* 0x000fea0003800000 */
[----:B------:R-:W1:Y:S02]  /*0150*/  LDCU UR6, c[0x0][0x394] ;  /* 0x00007280ff0677ac */ /* 0x000e640008000800 */
[----:B-1----:R-:W-:-:S04]  /*0160*/  ISETP.NE.AND P0, PT, RZ, UR6, PT ;  /* 0x00000006ff007c0c */ /* 0x002fc8000bf05270 */
[----:B------:R-:W-:-:S13]  /*0170*/  ISETP.NE.OR P0, PT, R0, R5, !P0 ;  /* 0x000000050000720c */ /* 0x000fda0004705670 */
[----:B------:R-:W-:Y:S05]  /*0180*/  @P0 EXIT ;  /* 0x000000000000094d */ /* 0x000fea0003800000 */
[----:B0-----:R-:W0:Y:S01]  /*0190*/  LDC.64 R2, c[0x0][0x388] ;  /* 0x0000e200ff027b82 */ /* 0x001e220000000a00 */
[----:B------:R-:W1:Y:S02]  /*01a0*/  LDCU UR6, c[0x0][0x390] ;  /* 0x00007200ff0677ac */ /* 0x000e640008000800 */
[----:B-1----:R-:W-:-:S04]  /*01b0*/  IMAD R5, R0, UR6, R0 ;  /* 0x0000000600057c24 */ /* 0x002fc8000f8e0200 */
[----:B0-----:R-:W-:-:S05]  /*01c0*/  IMAD.WIDE R2, R5, 0x8, R2 ;  /* 0x0000000805027825 */ /* 0x001fca00078e0202 */
[----:B------:R-:W-:Y:S01]  /*01d0*/  STG.E.64 desc[UR4][R2.64], RZ ;  /* 0x000000ff02007986 */ /* 0x000fe2000c101b04 */
[----:B------:R-:W-:Y:S05]  /*01e0*/  EXIT ;  /* 0x000000000000794d */ /* 0x000fea0003800000 */
.L_x_0:
[----:B------:R-:W-:-:S00]  /*01f0*/  BRA `(.L_x_0) ;  /* 0xfffffffc00fc7947 */ /* 0x000fc0000383ffff */
[----:B------:R-:W-:-:S00]  /*0200*/  NOP ;  /* 0x0000000000007918 */ /* 0x000fc00000000000 */
[----:B------:R-:W-:-:S00]  /*0210*/  NOP ;  /* 0x0000000000007918 */ /* 0x000fc00000000000 */
[----:B------:R-:W-:-:S00]  /*0220*/  NOP ;  /* 0x0000000000007918 */ /* 0x000fc00000000000 */
[----:B------:R-:W-:-:S00]  /*0230*/  NOP ;  /* 0x0000000000007918 */ /* 0x000fc00000000000 */
[----:B------:R-:W-:-:S00]  /*0240*/  NOP ;  /* 0x0000000000007918 */ /* 0x000fc00000000000 */
[----:B------:R-:W-:-:S00]  /*0250*/  NOP ;  /* 0x0000000000007918 */ /* 0x000fc00000000000 */
[----:B------:R-:W-:-:S00]  /*0260*/  NOP ;  /* 0x0000000000007918 */ /* 0x000fc00000000000 */
[----:B------:R-:W-:-:S00]  /*0270*/  NOP ;  /* 0x0000000000007918 */ /* 0x000fc00000000000 */
.L_x_3:


//--------------------- .text.zerosU              --------------------------
	.section	.text.zerosU,"ax",@progbits
	.align	128
        .global         zerosU
        .type           zerosU,@function
        .size           zerosU,(.L_x_4 - zerosU)
        .other          zerosU,@"STO_CUDA_ENTRY STV_DEFAULT"
zerosU:
.text.zerosU:
        /* <DEDUP_REMOVED lines=13> */
[----:B------:R-:W-:Y:S01]  /*00d0*/  ISETP.GE.AND P0, PT, R0, R5, PT ;  /* 0x000000050000720c */ /* 0x000fe20003f06270 */
[----:B------:R-:W0:-:S12]  /*00e0*/  LDCU.64 UR4, c[0x0][0x358] ;  /* 0x00006b00ff0477ac */ /* 0x000e180008000a00 */
[----:B------:R-:W1:Y:S08]  /*00f0*/  @!P0 LDC R7, c[0x0][0x390] ;  /* 0x0000e400ff078b82 */ /* 0x000e700000000800 */
[----:B------:R-:W2:Y:S01]  /*0100*/  @!P0 LDC.64 R2, c[0x0][0x388] ;  /* 0x0000e200ff028b82 */ /* 0x000ea20000000a00 */
[----:B-1----:R-:W-:-:S04]  /*0110*/  @!P0 IMAD R7, R5, R7, R0 ;  /* 0x0000000705078224 */ /* 0x002fc800078e0200 */
[----:B--2---:R-:W-:-:S05]  /*0120*/  @!P0 IMAD.WIDE R2, R7, 0x8, R2 ;  /* 0x0000000807028825 */ /* 0x004fca00078e0202 */
[----:B0-----:R0:W-:Y:S01]  /*0130*/  @!P0 STG.E.64 desc[UR4][R2.64], RZ ;  /* 0x000000ff02008986 */ /* 0x0011e2000c101b04 */
[----:B------:R-:W-:Y:S05]  /*0140*/  @!P0 EXIT ;  /* 0x000000000000894d */ /* 0x000fea0003800000 */
        /* <DEDUP_REMOVED lines=10> */
.L_x_1:
        /* <DEDUP_REMOVED lines=9> */
.L_x_4:


//--------------------- .text.enforceLU           --------------------------
	.section	.text.enforceLU,"ax",@progbits
	.align	128
        .global         enforceLU
        .type           enforceLU,@function
        .size           enforceLU,(.L_x_5 - enforceLU)
        .other          enforceLU,@"STO_CUDA_ENTRY STV_DEFAULT"
enforceLU:
.text.enforceLU:
[----:B------:R-:W-:Y:S01]  /*0000*/  LDC R1, c[0x0][0x37c] ;  /* 0x0000df00ff017b82 */ /* 0x000fe20000000800 */
[----:B------:R-:W0:Y:S07]  /*0010*/  S2R R7, SR_TID.X ;  /* 0x0000000000077919 */ /* 0x000e2e0000002100 */
[----:B------:R-:W0:Y:S02]  /*0020*/  S2UR UR6, SR_CTAID.X ;  /* 0x00000000000679c3 */ /* 0x000e240000002500 */
[----:B0-----:R-:W-:-:S13]  /*0030*/  ISETP.GT.U32.AND P0, PT, R7, UR6, PT ;  /* 0x0000000607007c0c */ /* 0x001fda000bf04070 */
[----:B------:R-:W-:Y:S05]  /*0040*/  @P0 EXIT ;  /* 0x000000000000094d */ /* 0x000fea0003800000 */
[----:B------:R-:W0:Y:S01]  /*0050*/  LDC R0, c[0x0][0x388] ;  /* 0x0000e200ff007b82 */ /* 0x000e220000000800 */
[----:B------:R-:W1:Y:S01]  /*0060*/  LDCU.64 UR4, c[0x0][0x358] ;  /* 0x00006b00ff0477ac */ /* 0x000e620008000a00 */
[----:B------:R-:W-:Y:S01]  /*0070*/  ISETP.NE.AND P0, PT, R7, UR6, PT ;  /* 0x0000000607007c0c */ /* 0x000fe2000bf05270 */
[----:B------:R-:W-:-:S03]  /*0080*/  HFMA2 R4, -RZ, RZ, 0, 0 ;  /* 0x00000000ff047431 */ /* 0x000fc600000001ff */
[----:B------:R-:W-:Y:S02]  /*0090*/  FSEL R5, RZ, 1.875, P0 ;  /* 0x3ff00000ff057808 */ /* 0x000fe40000000000 */
[----:B------:R-:W2:Y:S01]  /*00a0*/  LDC.64 R2, c[0x0][0x380] ;  /* 0x0000e000ff027b82 */ /* 0x000ea20000000a00 */
[----:B0-----:R-:W-:-:S04]  /*00b0*/  IMAD R7, R0, UR6, R7 ;  /* 0x0000000600077c24 */ /* 0x001fc8000f8e0207 */
[----:B--2---:R-:W-:-:S05]  /*00c0*/  IMAD.WIDE R2, R7, 0x8, R2 ;  /* 0x0000000807027825 */ /* 0x004fca00078e0202 */
[----:B-1----:R-:W-:Y:S01]  /*00d0*/  STG.E.64 desc[UR4][R2.64], R4 ;  /* 0x0000000402007986 */ /* 0x002fe2000c101b04 */
[----:B------:R-:W-:Y:S05]  /*00e0*/  EXIT ;  /* 0x000000000000794d */ /* 0x000fea0003800000 */
.L_x_2:
        /* <DEDUP_REMOVED lines=9> */
.L_x_5:


//--------------------- .nv.shared.reserved.0     --------------------------
	.section	.nv.shared.reserved.0,"aw",@nobits
	.weak		__nv_reservedSMEM_offset_0_alias
	.size		__nv_reservedSMEM_offset_0_alias, 0, 64
	.other		__nv_reservedSMEM_offset_0_alias,@"STO_CUDA_RESERVED_SHARED STV_DEFAULT"
__nv_reservedSMEM_offset_0_alias:
	.zero		0
	.zero		64


//--------------------- .nv.constant0.zerosL      --------------------------
	.section	.nv.constant0.zerosL,"a",@progbits
	.sectionflags	@""
	.align	4
.nv.constant0.zerosL:
	.zero		920


//--------------------- .nv.constant0.zerosU      --------------------------
	.section	.nv.constant0.zerosU,"a",@progbits
	.sectionflags	@""
	.align	4
.nv.constant0.zerosU:
	.zero		920


//--------------------- .nv.constant0.enforceLU   --------------------------
	.section	.nv.constant0.enforceLU,"a",@progbits
	.sectionflags	@""
	.align	4
.nv.constant0.enforceLU:
	.zero		908


//--------------------- SYMBOLS --------------------------

	.type		.nv.reservedSmem.offset0,@object
	.size		.nv.reservedSmem.offset0,0x4
